//
// Generated by NVIDIA NVVM Compiler
//
// Compiler Build ID: CL-36424714
// Cuda compilation tools, release 13.0, V13.0.88
// Based on NVVM 20.0.0
//

.version 9.0
.target sm_100
.address_size 64

	// .globl	_Z10stencil_1DPiS_
// _ZZ10stencil_1DPiS_E4temp has been demoted

.visible .entry _Z10stencil_1DPiS_(
	.param .u64 .ptr .align 1 _Z10stencil_1DPiS__param_0,
	.param .u64 .ptr .align 1 _Z10stencil_1DPiS__param_1
)
{
	.reg .pred 	%p<2>;
	.reg .b32 	%r<24>;
	.reg .b64 	%rd<9>;
	// demoted variable
	.shared .align 4 .b8 _ZZ10stencil_1DPiS_E4temp[1048];
	ld.param.u64 	%rd3, [_Z10stencil_1DPiS__param_0];
	ld.param.u64 	%rd2, [_Z10stencil_1DPiS__param_1];
	cvta.to.global.u64 	%rd4, %rd3;
	mov.u32 	%r3, %ntid.x;
	mov.u32 	%r4, %ctaid.x;
	mov.u32 	%r5, %tid.x;
	mad.lo.s32 	%r1, %r3, %r4, %r5;
	mul.wide.s32 	%rd5, %r1, 4;
	add.s64 	%rd1, %rd4, %rd5;
	ld.global.u32 	%r6, [%rd1];
	shl.b32 	%r7, %r5, 2;
	mov.u32 	%r8, _ZZ10stencil_1DPiS_E4temp;
	add.s32 	%r2, %r8, %r7;
	st.shared.u32 	[%r2+12], %r6;
	setp.gt.u32 	%p1, %r5, 2;
	@%p1 bra 	$L__BB0_2;
	ld.global.u32 	%r9, [%rd1+-12];
	st.shared.u32 	[%r2], %r9;
	ld.global.u32 	%r10, [%rd1+1024];
	st.shared.u32 	[%r2+1036], %r10;
$L__BB0_2:
	bar.sync 	0;
	ld.shared.u32 	%r11, [%r2];
	ld.shared.u32 	%r12, [%r2+4];
	add.s32 	%r13, %r12, %r11;
	ld.shared.u32 	%r14, [%r2+8];
	add.s32 	%r15, %r14, %r13;
	ld.shared.u32 	%r16, [%r2+12];
	add.s32 	%r17, %r16, %r15;
	ld.shared.u32 	%r18, [%r2+16];
	add.s32 	%r19, %r18, %r17;
	ld.shared.u32 	%r20, [%r2+20];
	add.s32 	%r21, %r20, %r19;
	ld.shared.u32 	%r22, [%r2+24];
	add.s32 	%r23, %r22, %r21;
	cvta.to.global.u64 	%rd6, %rd2;
	add.s64 	%rd8, %rd6, %rd5;
	st.global.u32 	[%rd8], %r23;
	ret;

}


// ===== COMPILED SASS (sm_100) =====

	.target	sm_100

	.elftype	@"ET_EXEC"


//--------------------- .note.nv.tkinfo           --------------------------
	.section	.note.nv.tkinfo,"",@"SHT_NOTE"
	.sectionflags	@"SHF_NOTE_NV_TKINFO"
	.tkinfo
        /*0018*/ 	.word	0x00000002
        /*0030*/ 	.string	""
        /*0030*/ 	.string	"ptxas"
        /*0030*/ 	.string	"Cuda compilation tools, release 13.0, V13.0.88"
        /*0030*/ 	.string	"Build cuda_13.0.r13.0/compiler.36424714_0"
        /*0030*/ 	.string	"-arch sm_100 -m 64 "



//--------------------- .note.nv.cuinfo           --------------------------
	.section	.note.nv.cuinfo,"",@"SHT_NOTE"
	.sectionflags	@"SHF_NOTE_NV_CUINFO"
        /*0018*/ 	.short	0x0002
        /*001a*/ 	.short	0x0064
        /*001c*/ 	.short	0x0082
	.zero		2


//--------------------- .nv.info                  --------------------------
	.section	.nv.info,"",@"SHT_CUDA_INFO"
	.align	4


	//----- nvinfo : EIATTR_REGCOUNT
	.align		4
        /*0000*/ 	.byte	0x04, 0x2f
        /*0002*/ 	.short	(.L_1 - .L_0)
	.align		4
.L_0:
        /*0004*/ 	.word	index@(_Z10stencil_1DPiS_)
        /*0008*/ 	.word	0x00000011


	//----- nvinfo : EIATTR_FRAME_SIZE
	.align		4
.L_1:
        /*000c*/ 	.byte	0x04, 0x11
        /*000e*/ 	.short	(.L_3 - .L_2)
	.align		4
.L_2:
        /*0010*/ 	.word	index@(_Z10stencil_1DPiS_)
        /*0014*/ 	.word	0x00000000


	//----- nvinfo : EIATTR_MIN_STACK_SIZE
	.align		4
.L_3:
        /*0018*/ 	.byte	0x04, 0x12
        /*001a*/ 	.short	(.L_5 - .L_4)
	.align		4
.L_4:
        /*001c*/ 	.word	index@(_Z10stencil_1DPiS_)
        /*0020*/ 	.word	0x00000000
.L_5:


//--------------------- .nv.compat                --------------------------
	.section	.nv.compat,"",@"SHT_CUDA_COMPAT_INFO"
	.align	4
        /*0000*/ 	.byte	0x02, 0x09, 0x00, 0x00, 0x02, 0x02, 0x01, 0x00, 0x02, 0x05, 0x05, 0x00, 0x03, 0x07, 0x01, 0x01
        /*0010*/ 	.byte	0x02, 0x03, 0x00, 0x00, 0x02, 0x06, 0x01, 0x00, 0x04, 0x0b, 0x08, 0x00, 0x09, 0x00, 0x00, 0x00
        /*0020*/ 	.byte	0x00, 0x00, 0x00, 0x00


//--------------------- .nv.info._Z10stencil_1DPiS_ --------------------------
	.section	.nv.info._Z10stencil_1DPiS_,"",@"SHT_CUDA_INFO"
	.sectionflags	@""
	.align	4


	//----- nvinfo : EIATTR_CUDA_API_VERSION
	.align		4
        /*0000*/ 	.byte	0x04, 0x37
        /*0002*/ 	.short	(.L_7 - .L_6)
.L_6:
        /*0004*/ 	.word	0x00000082


	//----- nvinfo : EIATTR_KPARAM_INFO
	.align		4
.L_7:
        /*0008*/ 	.byte	0x04, 0x17
        /*000a*/ 	.short	(.L_9 - .L_8)
.L_8:
        /*000c*/ 	.word	0x00000000
        /*0010*/ 	.short	0x0001
        /*0012*/ 	.short	0x0008
        /*0014*/ 	.byte	0x00, 0xf5, 0x21, 0x00


	//----- nvinfo : EIATTR_KPARAM_INFO
	.align		4
.L_9:
        /*0018*/ 	.byte	0x04, 0x17
        /*001a*/ 	.short	(.L_11 - .L_10)
.L_10:
        /*001c*/ 	.word	0x00000000
        /*0020*/ 	.short	0x0000
        /*0022*/ 	.short	0x0000
        /*0024*/ 	.byte	0x00, 0xf5, 0x21, 0x00


	//----- nvinfo : EIATTR_SPARSE_MMA_MASK
	.align		4
.L_11:
        /*0028*/ 	.byte	0x03, 0x50
        /*002a*/ 	.short	0x0000


	//----- nvinfo : EIATTR_MAXREG_COUNT
	.align		4
        /*002c*/ 	.byte	0x03, 0x1b
        /*002e*/ 	.short	0x00ff


	//----- nvinfo : EIATTR_NUM_BARRIERS
	.align		4
        /*0030*/ 	.byte	0x02, 0x4c
        /*0032*/ 	.byte	0x01
	.zero		1


	//----- nvinfo : EIATTR_MERCURY_ISA_VERSION
	.align		4
        /*0034*/ 	.byte	0x03, 0x5f
        /*0036*/ 	.short	0x0101


	//----- nvinfo : EIATTR_VRC_CTA_INIT_COUNT
	.align		4
        /*0038*/ 	.byte	0x02, 0x4a
	.zero		1
	.zero		1


	//----- nvinfo : EIATTR_EXIT_INSTR_OFFSETS
	.align		4
        /*003c*/ 	.byte	0x04, 0x1c
        /*003e*/ 	.short	(.L_13 - .L_12)


	//   ....[0]....
.L_12:
        /*0040*/ 	.word	0x00000210


	//----- nvinfo : EIATTR_CBANK_PARAM_SIZE
	.align		4
.L_13:
        /*0044*/ 	.byte	0x03, 0x19
        /*0046*/ 	.short	0x0010


	//----- nvinfo : EIATTR_PARAM_CBANK
	.align		4
        /*0048*/ 	.byte	0x04, 0x0a
        /*004a*/ 	.short	(.L_15 - .L_14)
	.align		4
.L_14:
        /*004c*/ 	.word	index@(.nv.constant0._Z10stencil_1DPiS_)
        /*0050*/ 	.short	0x0380
        /*0052*/ 	.short	0x0010


	//----- nvinfo : EIATTR_SW_WAR
	.align		4
.L_15:
        /*0054*/ 	.byte	0x04, 0x36
        /*0056*/ 	.short	(.L_17 - .L_16)
.L_16:
        /*0058*/ 	.word	0x00000008
.L_17:


//--------------------- .nv.callgraph             --------------------------
	.section	.nv.callgraph,"",@"SHT_CUDA_CALLGRAPH"
	.align	4
	.sectionentsize	8
	.align		4
        /*0000*/ 	.word	0x00000000
	.align		4
        /*0004*/ 	.word	0xffffffff
	.align		4
        /*0008*/ 	.word	0x00000000
	.align		4
        /*000c*/ 	.word	0xfffffffe
	.align		4
        /*0010*/ 	.word	0x00000000
	.align		4
        /*0014*/ 	.word	0xfffffffd
	.align		4
        /*0018*/ 	.word	0x00000000
	.align		4
        /*001c*/ 	.word	0xfffffffc


//--------------------- .text._Z10stencil_1DPiS_  --------------------------
	.section	.text._Z10stencil_1DPiS_,"ax",@progbits
	.align	128
        .global         _Z10stencil_1DPiS_
        .type           _Z10stencil_1DPiS_,@function
        .size           _Z10stencil_1DPiS_,(.L_x_1 - _Z10stencil_1DPiS_)
        .other          _Z10stencil_1DPiS_,@"STO_CUDA_ENTRY STV_DEFAULT"
_Z10stencil_1DPiS_:
.text._Z10stencil_1DPiS_:
[----:B------:R-:W-:Y:S01]  /*0000*/  LDC R1, c[0x0][0x37c] ;  /* 0x0000df00ff017b82 */ /* 0x000fe20000000800 */
[----:B------:R-:W0:Y:S07]  /*0010*/  S2R R8, SR_TID.X ;  /* 0x0000000000087919 */ /* 0x000e2e0000002100 */
[----:B------:R-:W1:Y:S01]  /*0020*/  LDC.64 R2, c[0x0][0x380] ;  /* 0x0000e000ff027b82 */ /* 0x000e620000000a00 */
[----:B------:R-:W2:Y:S01]  /*0030*/  LDCU UR4, c[0x0][0x360] ;  /* 0x00006c00ff0477ac */ /* 0x000ea20008000800 */
[----:B------:R-:W2:Y:S01]  /*0040*/  S2R R5, SR_CTAID.X ;  /* 0x0000000000057919 */ /* 0x000ea20000002500 */
[----:B------:R-:W3:Y:S01]  /*0050*/  LDCU.64 UR6, c[0x0][0x358] ;  /* 0x00006b00ff0677ac */ /* 0x000ee20008000a00 */
[----:B0-----:R-:W-:Y:S01]  /*0060*/  ISETP.GT.U32.AND P0, PT, R8, 0x2, PT ;  /* 0x000000020800780c */ /* 0x001fe20003f04070 */
[----:B--2---:R-:W-:-:S04]  /*0070*/  IMAD R5, R5, UR4, R8 ;  /* 0x0000000405057c24 */ /* 0x004fc8000f8e0208 */
[----:B-1----:R-:W-:-:S05]  /*0080*/  IMAD.WIDE R2, R5, 0x4, R2 ;  /* 0x0000000405027825 */ /* 0x002fca00078e0202 */
[----:B---3--:R-:W2:Y:S04]  /*0090*/  LDG.E R0, desc[UR6][R2.64] ;  /* 0x0000000602007981 */ /* 0x008ea8000c1e1900 */
[----:B------:R-:W3:Y:S04]  /*00a0*/  @!P0 LDG.E R4, desc[UR6][R2.64+-0xc] ;  /* 0xfffff40602048981 */ /* 0x000ee8000c1e1900 */
[----:B------:R0:W4:Y:S01]  /*00b0*/  @!P0 LDG.E R6, desc[UR6][R2.64+0x400] ;  /* 0x0004000602068981 */ /* 0x000122000c1e1900 */
[----:B------:R-:W1:Y:S01]  /*00c0*/  S2UR UR5, SR_CgaCtaId ;  /* 0x00000000000579c3 */ /* 0x000e620000008800 */
[----:B------:R-:W-:-:S07]  /*00d0*/  UMOV UR4, 0x400 ;  /* 0x0000040000047882 */ /* 0x000fce0000000000 */
[----:B0-----:R-:W0:Y:S01]  /*00e0*/  LDC.64 R2, c[0x0][0x388] ;  /* 0x0000e200ff027b82 */ /* 0x001e220000000a00 */
[----:B-1----:R-:W-:-:S06]  /*00f0*/  ULEA UR4, UR5, UR4, 0x18 ;  /* 0x0000000405047291 */ /* 0x002fcc000f8ec0ff */
[----:B------:R-:W-:Y:S01]  /*0100*/  LEA R7, R8, UR4, 0x2 ;  /* 0x0000000408077c11 */ /* 0x000fe2000f8e10ff */
[----:B0-----:R-:W-:-:S04]  /*0110*/  IMAD.WIDE R2, R5, 0x4, R2 ;  /* 0x0000000405027825 */ /* 0x001fc800078e0202 */
[----:B--2---:R-:W-:Y:S04]  /*0120*/  STS [R7+0xc], R0 ;  /* 0x00000c0007007388 */ /* 0x004fe80000000800 */
[----:B---3--:R-:W-:Y:S04]  /*0130*/  @!P0 STS [R7], R4 ;  /* 0x0000000407008388 */ /* 0x008fe80000000800 */
[----:B----4-:R-:W-:Y:S01]  /*0140*/  @!P0 STS [R7+0x40c], R6 ;  /* 0x00040c0607008388 */ /* 0x010fe20000000800 */
[----:B------:R-:W-:Y:S06]  /*0150*/  BAR.SYNC.DEFER_BLOCKING 0x0 ;  /* 0x0000000000007b1d */ /* 0x000fec0000010000 */
[----:B------:R-:W-:Y:S04]  /*0160*/  LDS R8, [R7] ;  /* 0x0000000007087984 */ /* 0x000fe80000000800 */
[----:B------:R-:W-:Y:S04]  /*0170*/  LDS R9, [R7+0x4] ;  /* 0x0000040007097984 */ /* 0x000fe80000000800 */
[----:B------:R-:W0:Y:S04]  /*0180*/  LDS R10, [R7+0x8] ;  /* 0x00000800070a7984 */ /* 0x000e280000000800 */
[----:B------:R-:W-:Y:S04]  /*0190*/  LDS R11, [R7+0xc] ;  /* 0x00000c00070b7984 */ /* 0x000fe80000000800 */
[----:B------:R-:W1:Y:S04]  /*01a0*/  LDS R12, [R7+0x10] ;  /* 0x00001000070c7984 */ /* 0x000e680000000800 */
[----:B------:R-:W-:Y:S04]  /*01b0*/  LDS R13, [R7+0x14] ;  /* 0x00001400070d7984 */ /* 0x000fe80000000800 */
[----:B------:R-:W2:Y:S01]  /*01c0*/  LDS R14, [R7+0x18] ;  /* 0x00001800070e7984 */ /* 0x000ea20000000800 */
[----:B0-----:R-:W-:-:S04]  /*01d0*/  IADD3 R8, PT, PT, R10, R9, R8 ;  /* 0x000000090a087210 */ /* 0x001fc80007ffe008 */
[----:B-1----:R-:W-:-:S04]  /*01e0*/  IADD3 R8, PT, PT, R12, R11, R8 ;  /* 0x0000000b0c087210 */ /* 0x002fc80007ffe008 */
[----:B--2---:R-:W-:-:S05]  /*01f0*/  IADD3 R13, PT, PT, R14, R13, R8 ;  /* 0x0000000d0e0d7210 */ /* 0x004fca0007ffe008 */
[----:B------:R-:W-:Y:S01]  /*0200*/  STG.E desc[UR6][R2.64], R13 ;  /* 0x0000000d02007986 */ /* 0x000fe2000c101906 */
[----:B------:R-:W-:Y:S05]  /*0210*/  EXIT ;  /* 0x000000000000794d */ /* 0x000fea0003800000 */
.L_x_0:
[----:B------:R-:W-:-:S00]  /*0220*/  BRA `(.L_x_0) ;  /* 0xfffffffc00fc7947 */ /* 0x000fc0000383ffff */
[----:B------:R-:W-:-:S00]  /*0230*/  NOP ;  /* 0x0000000000007918 */ /* 0x000fc00000000000 */
        /* <DEDUP_REMOVED lines=12> */
.L_x_1:


//--------------------- .nv.shared._Z10stencil_1DPiS_ --------------------------
	.section	.nv.shared._Z10stencil_1DPiS_,"aw",@nobits
	.sectionflags	@""
	.align	4
.nv.shared._Z10stencil_1DPiS_:
	.zero		2072


//--------------------- .nv.shared.reserved.0     --------------------------
	.section	.nv.shared.reserved.0,"aw",@nobits
	.weak		__nv_reservedSMEM_offset_0_alias
	.size		__nv_reservedSMEM_offset_0_alias, 0, 64
	.other		__nv_reservedSMEM_offset_0_alias,@"STO_CUDA_RESERVED_SHARED STV_DEFAULT"
__nv_reservedSMEM_offset_0_alias:
	.zero		0
	.zero		64


//--------------------- .nv.constant0._Z10stencil_1DPiS_ --------------------------
	.section	.nv.constant0._Z10stencil_1DPiS_,"a",@progbits
	.sectionflags	@""
	.align	4
.nv.constant0._Z10stencil_1DPiS_:
	.zero		912


//--------------------- SYMBOLS --------------------------

	.type		.nv.reservedSmem.offset0,@object
	.size		.nv.reservedSmem.offset0,0x4
	.type		.nv.reservedSmem.cap,@object
	.size		.nv.reservedSmem.cap,0x4
